.version 8.5
.target sm_86
.address_size 64

.visible .entry warpPrefixSum(
    .param .u64 input,
    .param .u64 output
)
{
    .reg .u32 %tid;
    .reg .u32 %imm4;
    .reg .u64 %inputPtr;
    .reg .u64 %outputPtr;
    .reg .u64 %offset;
    .reg .u64 %addr;
    .reg .f32 %value;
    .reg .f32 %sum;
    .reg .f32 %temp;
    .reg .pred %p0;

    mov.u32 %tid, %laneid;
    ld.param.u64 %inputPtr, [input];
    ld.param.u64 %outputPtr, [output];
    mov.u32 %imm4, 4;
    mul.wide.u32 %offset, %tid, %imm4;
    add.u64 %addr, %inputPtr, %offset;
    ld.global.f32 %value, [%addr];
    mov.f32 %sum, %value;

    shfl.sync.up.b32 %temp, %sum, 1, 32, 0xffffffff;
    setp.ge.u32 %p0, %tid, 1;
    @%p0 add.f32 %sum, %sum, %temp;
    shfl.sync.up.b32 %temp, %sum, 2, 32, 0xffffffff;
    setp.ge.u32 %p0, %tid, 2;
    @%p0 add.f32 %sum, %sum, %temp;
    shfl.sync.up.b32 %temp, %sum, 4, 32, 0xffffffff;
    setp.ge.u32 %p0, %tid, 4;
    @%p0 add.f32 %sum, %sum, %temp;
    shfl.sync.up.b32 %temp, %sum, 8, 32, 0xffffffff;
    setp.ge.u32 %p0, %tid, 8;
    @%p0 add.f32 %sum, %sum, %temp;
    shfl.sync.up.b32 %temp, %sum, 16, 32, 0xffffffff;
    setp.ge.u32 %p0, %tid, 16;
    @%p0 add.f32 %sum, %sum, %temp;

    add.u64 %addr, %outputPtr, %offset;
    st.global.f32 [%addr], %sum;
    ret;
}


// ===== COMPILED SASS (sm_100) =====

	.target	sm_100

	.elftype	@"ET_EXEC"


//--------------------- .note.nv.tkinfo           --------------------------
	.section	.note.nv.tkinfo,"",@"SHT_NOTE"
	.sectionflags	@"SHF_NOTE_NV_TKINFO"
	.tkinfo
        /*0018*/ 	.word	0x00000002
        /*0030*/ 	.string	""
        /*0030*/ 	.string	"ptxas"
        /*0030*/ 	.string	"Cuda compilation tools, release 13.0, V13.0.88"
        /*0030*/ 	.string	"Build cuda_13.0.r13.0/compiler.36424714_0"
        /*0030*/ 	.string	"-arch sm_100 "



//--------------------- .note.nv.cuinfo           --------------------------
	.section	.note.nv.cuinfo,"",@"SHT_NOTE"
	.sectionflags	@"SHF_NOTE_NV_CUINFO"
        /*0018*/ 	.short	0x0002
        /*001a*/ 	.short	0x0056
        /*001c*/ 	.short	0x0082
	.zero		2


//--------------------- .nv.info                  --------------------------
	.section	.nv.info,"",@"SHT_CUDA_INFO"
	.align	4


	//----- nvinfo : EIATTR_REGCOUNT
	.align		4
        /*0000*/ 	.byte	0x04, 0x2f
        /*0002*/ 	.short	(.L_1 - .L_0)
	.align		4
.L_0:
        /*0004*/ 	.word	index@(warpPrefixSum)
        /*0008*/ 	.word	0x0000000a


	//----- nvinfo : EIATTR_FRAME_SIZE
	.align		4
.L_1:
        /*000c*/ 	.byte	0x04, 0x11
        /*000e*/ 	.short	(.L_3 - .L_2)
	.align		4
.L_2:
        /*0010*/ 	.word	index@(warpPrefixSum)
        /*0014*/ 	.word	0x00000000


	//----- nvinfo : EIATTR_MIN_STACK_SIZE
	.align		4
.L_3:
        /*0018*/ 	.byte	0x04, 0x12
        /*001a*/ 	.short	(.L_5 - .L_4)
	.align		4
.L_4:
        /*001c*/ 	.word	index@(warpPrefixSum)
        /*0020*/ 	.word	0x00000000
.L_5:


//--------------------- .nv.compat                --------------------------
	.section	.nv.compat,"",@"SHT_CUDA_COMPAT_INFO"
	.align	4
        /*0000*/ 	.byte	0x02, 0x09, 0x00, 0x00, 0x02, 0x02, 0x01, 0x00, 0x02, 0x05, 0x05, 0x00, 0x03, 0x07, 0x01, 0x01
        /*0010*/ 	.byte	0x02, 0x03, 0x00, 0x00, 0x02, 0x06, 0x01, 0x00, 0x04, 0x0b, 0x08, 0x00, 0x09, 0x00, 0x00, 0x00
        /*0020*/ 	.byte	0x00, 0x00, 0x00, 0x00


//--------------------- .nv.info.warpPrefixSum    --------------------------
	.section	.nv.info.warpPrefixSum,"",@"SHT_CUDA_INFO"
	.sectionflags	@""
	.align	4


	//----- nvinfo : EIATTR_CUDA_API_VERSION
	.align		4
        /*0000*/ 	.byte	0x04, 0x37
        /*0002*/ 	.short	(.L_7 - .L_6)
.L_6:
        /*0004*/ 	.word	0x00000082


	//----- nvinfo : EIATTR_KPARAM_INFO
	.align		4
.L_7:
        /*0008*/ 	.byte	0x04, 0x17
        /*000a*/ 	.short	(.L_9 - .L_8)
.L_8:
        /*000c*/ 	.word	0x00000000
        /*0010*/ 	.short	0x0001
        /*0012*/ 	.short	0x0008
        /*0014*/ 	.byte	0x00, 0xf0, 0x21, 0x00


	//----- nvinfo : EIATTR_KPARAM_INFO
	.align		4
.L_9:
        /*0018*/ 	.byte	0x04, 0x17
        /*001a*/ 	.short	(.L_11 - .L_10)
.L_10:
        /*001c*/ 	.word	0x00000000
        /*0020*/ 	.short	0x0000
        /*0022*/ 	.short	0x0000
        /*0024*/ 	.byte	0x00, 0xf0, 0x21, 0x00


	//----- nvinfo : EIATTR_SPARSE_MMA_MASK
	.align		4
.L_11:
        /*0028*/ 	.byte	0x03, 0x50
        /*002a*/ 	.short	0x0000


	//----- nvinfo : EIATTR_MAXREG_COUNT
	.align		4
        /*002c*/ 	.byte	0x03, 0x1b
        /*002e*/ 	.short	0x00ff


	//----- nvinfo : EIATTR_MERCURY_ISA_VERSION
	.align		4
        /*0030*/ 	.byte	0x03, 0x5f
        /*0032*/ 	.short	0x0101


	//----- nvinfo : EIATTR_COOP_GROUP_MASK_REGIDS
	.align		4
        /*0034*/ 	.byte	0x04, 0x29
        /*0036*/ 	.short	(.L_13 - .L_12)


	//   ....[0]....
.L_12:
        /*0038*/ 	.word	0xffffffff


	//   ....[1]....
        /*003c*/ 	.word	0xffffffff


	//   ....[2]....
        /*0040*/ 	.word	0xffffffff


	//   ....[3]....
        /*0044*/ 	.word	0xffffffff


	//   ....[4]....
        /*0048*/ 	.word	0xffffffff


	//----- nvinfo : EIATTR_COOP_GROUP_INSTR_OFFSETS
	.align		4
.L_13:
        /*004c*/ 	.byte	0x04, 0x28
        /*004e*/ 	.short	(.L_15 - .L_14)


	//   ....[0]....
.L_14:
        /*0050*/ 	.word	0x000000a0


	//   ....[1]....
        /*0054*/ 	.word	0x000000d0


	//   ....[2]....
        /*0058*/ 	.word	0x00000100


	//   ....[3]....
        /*005c*/ 	.word	0x00000130


	//   ....[4]....
        /*0060*/ 	.word	0x00000160


	//----- nvinfo : EIATTR_VRC_CTA_INIT_COUNT
	.align		4
.L_15:
        /*0064*/ 	.byte	0x02, 0x4a
	.zero		1
	.zero		1


	//----- nvinfo : EIATTR_EXIT_INSTR_OFFSETS
	.align		4
        /*0068*/ 	.byte	0x04, 0x1c
        /*006a*/ 	.short	(.L_17 - .L_16)


	//   ....[0]....
.L_16:
        /*006c*/ 	.word	0x00000190


	//----- nvinfo : EIATTR_CBANK_PARAM_SIZE
	.align		4
.L_17:
        /*0070*/ 	.byte	0x03, 0x19
        /*0072*/ 	.short	0x0010


	//----- nvinfo : EIATTR_PARAM_CBANK
	.align		4
        /*0074*/ 	.byte	0x04, 0x0a
        /*0076*/ 	.short	(.L_19 - .L_18)
	.align		4
.L_18:
        /*0078*/ 	.word	index@(.nv.constant0.warpPrefixSum)
        /*007c*/ 	.short	0x0380
        /*007e*/ 	.short	0x0010


	//----- nvinfo : EIATTR_SW_WAR
	.align		4
.L_19:
        /*0080*/ 	.byte	0x04, 0x36
        /*0082*/ 	.short	(.L_21 - .L_20)
.L_20:
        /*0084*/ 	.word	0x00000008
.L_21:


//--------------------- .nv.callgraph             --------------------------
	.section	.nv.callgraph,"",@"SHT_CUDA_CALLGRAPH"
	.align	4
	.sectionentsize	8
	.align		4
        /*0000*/ 	.word	0x00000000
	.align		4
        /*0004*/ 	.word	0xffffffff
	.align		4
        /*0008*/ 	.word	0x00000000
	.align		4
        /*000c*/ 	.word	0xfffffffe
	.align		4
        /*0010*/ 	.word	0x00000000
	.align		4
        /*0014*/ 	.word	0xfffffffd
	.align		4
        /*0018*/ 	.word	0x00000000
	.align		4
        /*001c*/ 	.word	0xfffffffc


//--------------------- .text.warpPrefixSum       --------------------------
	.section	.text.warpPrefixSum,"ax",@progbits
	.align	128
        .global         warpPrefixSum
        .type           warpPrefixSum,@function
        .size           warpPrefixSum,(.L_x_1 - warpPrefixSum)
        .other          warpPrefixSum,@"STO_CUDA_ENTRY STV_DEFAULT"
warpPrefixSum:
.text.warpPrefixSum:
[----:B------:R-:W-:Y:S01]  /*0000*/  LDC R1, c[0x0][0x37c] ;  /* 0x0000df00ff017b82 */ /* 0x000fe20000000800 */
[----:B------:R-:W0:Y:S07]  /*0010*/  S2R R7, SR_LANEID ;  /* 0x0000000000077919 */ /* 0x000e2e0000000000 */
[----:B------:R-:W0:Y:S01]  /*0020*/  LDC.64 R2, c[0x0][0x380] ;  /* 0x0000e000ff027b82 */ /* 0x000e220000000a00 */
[----:B------:R-:W1:Y:S01]  /*0030*/  LDCU.64 UR4, c[0x0][0x358] ;  /* 0x00006b00ff0477ac */ /* 0x000e620008000a00 */
[----:B0-----:R-:W-:-:S05]  /*0040*/  IMAD.WIDE.U32 R2, R7, 0x4, R2 ;  /* 0x0000000407027825 */ /* 0x001fca00078e0002 */
[----:B-1----:R0:W2:Y:S01]  /*0050*/  LDG.E R5, desc[UR4][R2.64] ;  /* 0x0000000402057981 */ /* 0x0020a2000c1e1900 */
[----:B------:R-:W1:Y:S01]  /*0060*/  S2R R4, SR_TID.X ;  /* 0x0000000000047919 */ /* 0x000e620000002100 */
[----:B0-----:R-:W0:Y:S02]  /*0070*/  LDC.64 R2, c[0x0][0x388] ;  /* 0x0000e200ff027b82 */ /* 0x001e240000000a00 */
[----:B0-----:R-:W-:Y:S01]  /*0080*/  IMAD.WIDE.U32 R2, R7, 0x4, R2 ;  /* 0x0000000407027825 */ /* 0x001fe200078e0002 */
[----:B-1----:R-:W-:Y:S01]  /*0090*/  ISETP.GE.U32.AND P0, PT, R4, 0x1, PT ;  /* 0x000000010400780c */ /* 0x002fe20003f06070 */
[----:B--2---:R-:W0:-:S12]  /*00a0*/  SHFL.UP PT, R0, R5, 0x1, 0x20 ;  /* 0x0420200005007f89 */ /* 0x004e1800000e0000 */
[----:B0-----:R-:W-:Y:S01]  /*00b0*/  @P0 FADD R5, R5, R0 ;  /* 0x0000000005050221 */ /* 0x001fe20000000000 */
[----:B------:R-:W-:-:S04]  /*00c0*/  ISETP.GE.U32.AND P0, PT, R4, 0x2, PT ;  /* 0x000000020400780c */ /* 0x000fc80003f06070 */
[----:B------:R-:W0:Y:S09]  /*00d0*/  SHFL.UP PT, R0, R5, 0x2, 0x20 ;  /* 0x0440200005007f89 */ /* 0x000e3200000e0000 */
        /* <DEDUP_REMOVED lines=9> */
[----:B0-----:R-:W-:-:S05]  /*0170*/  @P0 FADD R5, R5, R0 ;  /* 0x0000000005050221 */ /* 0x001fca0000000000 */
[----:B------:R-:W-:Y:S01]  /*0180*/  STG.E desc[UR4][R2.64], R5 ;  /* 0x0000000502007986 */ /* 0x000fe2000c101904 */
[----:B------:R-:W-:Y:S05]  /*0190*/  EXIT ;  /* 0x000000000000794d */ /* 0x000fea0003800000 */
.L_x_0:
[----:B------:R-:W-:-:S00]  /*01a0*/  BRA `(.L_x_0) ;  /* 0xfffffffc00fc7947 */ /* 0x000fc0000383ffff */
[----:B------:R-:W-:-:S00]  /*01b0*/  NOP ;  /* 0x0000000000007918 */ /* 0x000fc00000000000 */
        /* <DEDUP_REMOVED lines=12> */
.L_x_1:


//--------------------- .nv.shared.reserved.0     --------------------------
	.section	.nv.shared.reserved.0,"aw",@nobits
	.weak		__nv_reservedSMEM_offset_0_alias
	.size		__nv_reservedSMEM_offset_0_alias, 0, 64
	.other		__nv_reservedSMEM_offset_0_alias,@"STO_CUDA_RESERVED_SHARED STV_DEFAULT"
__nv_reservedSMEM_offset_0_alias:
	.zero		0
	.zero		64


//--------------------- .nv.constant0.warpPrefixSum --------------------------
	.section	.nv.constant0.warpPrefixSum,"a",@progbits
	.sectionflags	@""
	.align	4
.nv.constant0.warpPrefixSum:
	.zero		912


//--------------------- SYMBOLS --------------------------

	.type		.nv.reservedSmem.offset0,@object
	.size		.nv.reservedSmem.offset0,0x4
